.version 8.7
.target sm_75
.address_size 64

.visible .entry naive_matmul(
    .param .u64 aPtr,
    .param .u64 bPtr,
    .param .u64 cPtr,
    .param .u32 m,
    .param .u32 n,
    .param .u32 k
) { 
    .reg .pred p1;
    .reg .u32 tmp<2>;
    .reg .u32 x, y;
    .reg .u32 idx; // for looping through col/row
    .reg .u64 aValOffset, bValOffset;
    .reg .u64 interResult; // for intermediate u64 calculations
    .reg .f32 aVal, bVal, cVal;


    // compute x
    mov.u32 tmp0, %ctaid.x;
    mov.u32 tmp1, %ntid.x;
    mul.lo.u32 tmp0, tmp0, tmp1;
    mov.u32 tmp1, %tid.x;
    add.u32 x, tmp0, tmp1;

    // compute y
    mov.u32 tmp0, %ctaid.y;
    mov.u32 tmp1, %ntid.y;
    mul.lo.u32 tmp0, tmp0, tmp1;
    mov.u32 tmp1, %tid.y;
    add.u32 y, tmp0, tmp1;

    // check x bounds
    ld.param.u32 tmp0, [m];
    setp.hs.u32 p1, x, tmp0;
    @p1 exit;
    // check y bounds
    ld.param.u32 tmp1, [n];
    setp.hs.u32 p1, y, tmp1;
    @p1 exit;

    // precomputing values
    // aValOffset = aPtr + y*k*4
    ld.param.u32 tmp1, [k];
    mul.lo.u32 tmp0, tmp1, y;
    mul.lo.u32 tmp0, tmp0, 4;
    cvt.u64.u32 interResult, tmp0; //
    ld.param.u64 aValOffset, [aPtr];
    add.u64 aValOffset, aValOffset, interResult;

    // bValOffset = bPtr + x*4
    mul.lo.u32 tmp0, x, 4;
    cvt.u64.u32 interResult, tmp0;
    ld.param.u64 bValOffset, [bPtr];
    add.u64 bValOffset, bValOffset, interResult;
    
    // cVal, i = 0
    mov.f32 cVal, 0.0;
    mov.u32 idx, 0;

    // precomputing 4n
    ld.param.u32 tmp0, [n];
    cvt.u64.u32 interResult, tmp0;
    mul.lo.u64 interResult, interResult, 4;

loop_start: 
    ld.global.f32 aVal, [aValOffset];
    ld.global.f32 bVal, [bValOffset];
    fma.rn.f32 cVal, aVal, bVal, cVal;

    // increment aValOffset
    add.u64 aValOffset, aValOffset, 4;
    // increment bValOffset
    add.u64 bValOffset, bValOffset, interResult;

    // increment i and break if equal or past k, k still loaded in tmp1
    add.u32 idx, idx, 1;
    setp.lt.u32 p1, idx, tmp1;
@p1  bra.uni loop_start;

    // compute c linear offset
    // (y*n + x)*4
    ld.param.u32 tmp1, [n];
    mad.lo.u32 tmp0, tmp1, y, x;
    mul.lo.u32 tmp0, tmp0, 4;
    cvt.u64.u32 interResult, tmp0;

    // store result
    ld.param.u64 aValOffset, [cPtr];
    add.u64 interResult, aValOffset, interResult;
    st.global.f32 [interResult], cVal;
}


/*
reference cuda kernel

A matrix = m x k
B matrix = k x n

__global__ naive_matmul(void* aPtr, void* bPtr, void* cPtr, int m, int n, int k) \
{
    int y = threadIdx.y + blockIdx.y*blockDim.y;
    int x = threadIdx.x + blockIdx.x*blockDim.x;

    if (y >= m || x >= n) return;


    // precomputing values
    void* aValOffset = aPtr + y*k*4;
    void* bValOffset = bPtr + x*4;
    float cVal = 0;

    for (int i = 0; i < k; ++i) {
    
        float aVal = *(float*)aValOffset;
        float bVal = *(float*)bValOffset;

        cVal += aVal * bVal;

        aValOffset += 4;
        bValOffset += 4*n;
    }

    // set c value
    // compute linear offset
    void* outPtr = cPtr + (y*n + x)*4;
    *(float*)outPtr = cVal;
}
*/


// ===== COMPILED SASS (sm_100) =====

	.target	sm_100

	.elftype	@"ET_EXEC"


//--------------------- .note.nv.tkinfo           --------------------------
	.section	.note.nv.tkinfo,"",@"SHT_NOTE"
	.sectionflags	@"SHF_NOTE_NV_TKINFO"
	.tkinfo
        /*0018*/ 	.word	0x00000002
        /*0030*/ 	.string	""
        /*0030*/ 	.string	"ptxas"
        /*0030*/ 	.string	"Cuda compilation tools, release 13.0, V13.0.88"
        /*0030*/ 	.string	"Build cuda_13.0.r13.0/compiler.36424714_0"
        /*0030*/ 	.string	"-arch sm_100 "



//--------------------- .note.nv.cuinfo           --------------------------
	.section	.note.nv.cuinfo,"",@"SHT_NOTE"
	.sectionflags	@"SHF_NOTE_NV_CUINFO"
        /*0018*/ 	.short	0x0002
        /*001a*/ 	.short	0x004b
        /*001c*/ 	.short	0x0082
	.zero		2


//--------------------- .nv.info                  --------------------------
	.section	.nv.info,"",@"SHT_CUDA_INFO"
	.align	4


	//----- nvinfo : EIATTR_REGCOUNT
	.align		4
        /*0000*/ 	.byte	0x04, 0x2f
        /*0002*/ 	.short	(.L_1 - .L_0)
	.align		4
.L_0:
        /*0004*/ 	.word	index@(naive_matmul)
        /*0008*/ 	.word	0x00000011


	//----- nvinfo : EIATTR_FRAME_SIZE
	.align		4
.L_1:
        /*000c*/ 	.byte	0x04, 0x11
        /*000e*/ 	.short	(.L_3 - .L_2)
	.align		4
.L_2:
        /*0010*/ 	.word	index@(naive_matmul)
        /*0014*/ 	.word	0x00000000


	//----- nvinfo : EIATTR_MIN_STACK_SIZE
	.align		4
.L_3:
        /*0018*/ 	.byte	0x04, 0x12
        /*001a*/ 	.short	(.L_5 - .L_4)
	.align		4
.L_4:
        /*001c*/ 	.word	index@(naive_matmul)
        /*0020*/ 	.word	0x00000000
.L_5:


//--------------------- .nv.compat                --------------------------
	.section	.nv.compat,"",@"SHT_CUDA_COMPAT_INFO"
	.align	4
        /*0000*/ 	.byte	0x02, 0x09, 0x00, 0x00, 0x02, 0x02, 0x01, 0x00, 0x02, 0x05, 0x05, 0x00, 0x03, 0x07, 0x01, 0x01
        /*0010*/ 	.byte	0x02, 0x03, 0x00, 0x00, 0x02, 0x06, 0x01, 0x00, 0x04, 0x0b, 0x08, 0x00, 0x09, 0x00, 0x00, 0x00
        /*0020*/ 	.byte	0x00, 0x00, 0x00, 0x00


//--------------------- .nv.info.naive_matmul     --------------------------
	.section	.nv.info.naive_matmul,"",@"SHT_CUDA_INFO"
	.sectionflags	@""
	.align	4


	//----- nvinfo : EIATTR_CUDA_API_VERSION
	.align		4
        /*0000*/ 	.byte	0x04, 0x37
        /*0002*/ 	.short	(.L_7 - .L_6)
.L_6:
        /*0004*/ 	.word	0x00000082


	//----- nvinfo : EIATTR_KPARAM_INFO
	.align		4
.L_7:
        /*0008*/ 	.byte	0x04, 0x17
        /*000a*/ 	.short	(.L_9 - .L_8)
.L_8:
        /*000c*/ 	.word	0x00000000
        /*0010*/ 	.short	0x0005
        /*0012*/ 	.short	0x0020
        /*0014*/ 	.byte	0x00, 0xf0, 0x11, 0x00


	//----- nvinfo : EIATTR_KPARAM_INFO
	.align		4
.L_9:
        /*0018*/ 	.byte	0x04, 0x17
        /*001a*/ 	.short	(.L_11 - .L_10)
.L_10:
        /*001c*/ 	.word	0x00000000
        /*0020*/ 	.short	0x0004
        /*0022*/ 	.short	0x001c
        /*0024*/ 	.byte	0x00, 0xf0, 0x11, 0x00


	//----- nvinfo : EIATTR_KPARAM_INFO
	.align		4
.L_11:
        /*0028*/ 	.byte	0x04, 0x17
        /*002a*/ 	.short	(.L_13 - .L_12)
.L_12:
        /*002c*/ 	.word	0x00000000
        /*0030*/ 	.short	0x0003
        /*0032*/ 	.short	0x0018
        /*0034*/ 	.byte	0x00, 0xf0, 0x11, 0x00


	//----- nvinfo : EIATTR_KPARAM_INFO
	.align		4
.L_13:
        /*0038*/ 	.byte	0x04, 0x17
        /*003a*/ 	.short	(.L_15 - .L_14)
.L_14:
        /*003c*/ 	.word	0x00000000
        /*0040*/ 	.short	0x0002
        /*0042*/ 	.short	0x0010
        /*0044*/ 	.byte	0x00, 0xf0, 0x21, 0x00


	//----- nvinfo : EIATTR_KPARAM_INFO
	.align		4
.L_15:
        /*0048*/ 	.byte	0x04, 0x17
        /*004a*/ 	.short	(.L_17 - .L_16)
.L_16:
        /*004c*/ 	.word	0x00000000
        /*0050*/ 	.short	0x0001
        /*0052*/ 	.short	0x0008
        /*0054*/ 	.byte	0x00, 0xf0, 0x21, 0x00


	//----- nvinfo : EIATTR_KPARAM_INFO
	.align		4
.L_17:
        /*0058*/ 	.byte	0x04, 0x17
        /*005a*/ 	.short	(.L_19 - .L_18)
.L_18:
        /*005c*/ 	.word	0x00000000
        /*0060*/ 	.short	0x0000
        /*0062*/ 	.short	0x0000
        /*0064*/ 	.byte	0x00, 0xf0, 0x21, 0x00


	//----- nvinfo : EIATTR_SPARSE_MMA_MASK
	.align		4
.L_19:
        /*0068*/ 	.byte	0x03, 0x50
        /*006a*/ 	.short	0x0000


	//----- nvinfo : EIATTR_MAXREG_COUNT
	.align		4
        /*006c*/ 	.byte	0x03, 0x1b
        /*006e*/ 	.short	0x00ff


	//----- nvinfo : EIATTR_MERCURY_ISA_VERSION
	.align		4
        /*0070*/ 	.byte	0x03, 0x5f
        /*0072*/ 	.short	0x0101


	//----- nvinfo : EIATTR_VRC_CTA_INIT_COUNT
	.align		4
        /*0074*/ 	.byte	0x02, 0x4a
	.zero		1
	.zero		1


	//----- nvinfo : EIATTR_EXIT_INSTR_OFFSETS
	.align		4
        /*0078*/ 	.byte	0x04, 0x1c
        /*007a*/ 	.short	(.L_21 - .L_20)


	//   ....[0]....
.L_20:
        /*007c*/ 	.word	0x000000b0


	//   ....[1]....
        /*0080*/ 	.word	0x000000e0


	//   ....[2]....
        /*0084*/ 	.word	0x000002d0


	//----- nvinfo : EIATTR_CBANK_PARAM_SIZE
	.align		4
.L_21:
        /*0088*/ 	.byte	0x03, 0x19
        /*008a*/ 	.short	0x0024


	//----- nvinfo : EIATTR_PARAM_CBANK
	.align		4
        /*008c*/ 	.byte	0x04, 0x0a
        /*008e*/ 	.short	(.L_23 - .L_22)
	.align		4
.L_22:
        /*0090*/ 	.word	index@(.nv.constant0.naive_matmul)
        /*0094*/ 	.short	0x0380
        /*0096*/ 	.short	0x0024


	//----- nvinfo : EIATTR_SW_WAR
	.align		4
.L_23:
        /*0098*/ 	.byte	0x04, 0x36
        /*009a*/ 	.short	(.L_25 - .L_24)
.L_24:
        /*009c*/ 	.word	0x00000008
.L_25:


//--------------------- .nv.callgraph             --------------------------
	.section	.nv.callgraph,"",@"SHT_CUDA_CALLGRAPH"
	.align	4
	.sectionentsize	8
	.align		4
        /*0000*/ 	.word	0x00000000
	.align		4
        /*0004*/ 	.word	0xffffffff
	.align		4
        /*0008*/ 	.word	0x00000000
	.align		4
        /*000c*/ 	.word	0xfffffffe
	.align		4
        /*0010*/ 	.word	0x00000000
	.align		4
        /*0014*/ 	.word	0xfffffffd
	.align		4
        /*0018*/ 	.word	0x00000000
	.align		4
        /*001c*/ 	.word	0xfffffffc


//--------------------- .text.naive_matmul        --------------------------
	.section	.text.naive_matmul,"ax",@progbits
	.align	128
        .global         naive_matmul
        .type           naive_matmul,@function
        .size           naive_matmul,(.L_x_2 - naive_matmul)
        .other          naive_matmul,@"STO_CUDA_ENTRY STV_DEFAULT"
naive_matmul:
.text.naive_matmul:
[----:B------:R-:W-:Y:S01]  /*0000*/  LDC R1, c[0x0][0x37c] ;  /* 0x0000df00ff017b82 */ /* 0x000fe20000000800 */
[----:B------:R-:W0:Y:S07]  /*0010*/  S2R R3, SR_TID.X ;  /* 0x0000000000037919 */ /* 0x000e2e0000002100 */
[----:B------:R-:W0:Y:S01]  /*0020*/  S2UR UR4, SR_CTAID.X ;  /* 0x00000000000479c3 */ /* 0x000e220000002500 */
[----:B------:R-:W1:Y:S01]  /*0030*/  LDCU UR6, c[0x0][0x398] ;  /* 0x00007300ff0677ac */ /* 0x000e620008000800 */
[----:B------:R-:W2:Y:S06]  /*0040*/  S2R R2, SR_TID.Y ;  /* 0x0000000000027919 */ /* 0x000eac0000002200 */
[----:B------:R-:W0:Y:S08]  /*0050*/  LDC R0, c[0x0][0x360] ;  /* 0x0000d800ff007b82 */ /* 0x000e300000000800 */
[----:B------:R-:W2:Y:S08]  /*0060*/  S2UR UR5, SR_CTAID.Y ;  /* 0x00000000000579c3 */ /* 0x000eb00000002600 */
[----:B------:R-:W2:Y:S01]  /*0070*/  LDC R9, c[0x0][0x364] ;  /* 0x0000d900ff097b82 */ /* 0x000ea20000000800 */
[----:B0-----:R-:W-:-:S05]  /*0080*/  IMAD R0, R0, UR4, R3 ;  /* 0x0000000400007c24 */ /* 0x001fca000f8e0203 */
[----:B-1----:R-:W-:Y:S01]  /*0090*/  ISETP.GE.U32.AND P0, PT, R0, UR6, PT ;  /* 0x0000000600007c0c */ /* 0x002fe2000bf06070 */
[----:B--2---:R-:W-:-:S12]  /*00a0*/  IMAD R9, R9, UR5, R2 ;  /* 0x0000000509097c24 */ /* 0x004fd8000f8e0202 */
[----:B------:R-:W-:Y:S05]  /*00b0*/  @P0 EXIT ;  /* 0x000000000000094d */ /* 0x000fea0003800000 */
[----:B------:R-:W0:Y:S02]  /*00c0*/  LDC R14, c[0x0][0x39c] ;  /* 0x0000e700ff0e7b82 */ /* 0x000e240000000800 */
[----:B0-----:R-:W-:-:S13]  /*00d0*/  ISETP.GE.U32.AND P0, PT, R9, R14, PT ;  /* 0x0000000e0900720c */ /* 0x001fda0003f06070 */
[----:B------:R-:W-:Y:S05]  /*00e0*/  @P0 EXIT ;  /* 0x000000000000094d */ /* 0x000fea0003800000 */
[----:B------:R-:W0:Y:S01]  /*00f0*/  LDCU UR5, c[0x0][0x3a0] ;  /* 0x00007400ff0577ac */ /* 0x000e220008000800 */
[----:B------:R-:W-:Y:S02]  /*0100*/  HFMA2 R11, -RZ, RZ, 0, 0 ;  /* 0x00000000ff0b7431 */ /* 0x000fe400000001ff */
[----:B------:R-:W-:Y:S01]  /*0110*/  IMAD.MOV.U32 R8, RZ, RZ, RZ ;  /* 0x000000ffff087224 */ /* 0x000fe200078e00ff */
[----:B------:R-:W1:Y:S01]  /*0120*/  LDCU.128 UR8, c[0x0][0x380] ;  /* 0x00007000ff0877ac */ /* 0x000e620008000c00 */
[----:B------:R-:W2:Y:S01]  /*0130*/  LDCU.64 UR6, c[0x0][0x358] ;  /* 0x00006b00ff0677ac */ /* 0x000ea20008000a00 */
[----:B0-----:R-:W-:Y:S01]  /*0140*/  IMAD R2, R9, UR5, RZ ;  /* 0x0000000509027c24 */ /* 0x001fe2000f8e02ff */
[----:B-1----:R-:W-:-:S04]  /*0150*/  LEA R6, P1, R0, UR10, 0x2 ;  /* 0x0000000a00067c11 */ /* 0x002fc8000f8210ff */
[----:B------:R-:W-:Y:S01]  /*0160*/  LEA R12, P0, R2, UR8, 0x2 ;  /* 0x00000008020c7c11 */ /* 0x000fe2000f8010ff */
[----:B------:R-:W-:-:S04]  /*0170*/  IMAD.X R7, RZ, RZ, UR11, P1 ;  /* 0x0000000bff077e24 */ /* 0x000fc800088e06ff */
[----:B--2---:R-:W-:-:S08]  /*0180*/  IMAD.X R13, RZ, RZ, UR9, P0 ;  /* 0x00000009ff0d7e24 */ /* 0x004fd000080e06ff */
.L_x_0:
[----:B------:R-:W-:Y:S01]  /*0190*/  MOV R2, R12 ;  /* 0x0000000c00027202 */ /* 0x000fe20000000f00 */
[----:B------:R-:W-:Y:S01]  /*01a0*/  IMAD.MOV.U32 R5, RZ, RZ, R7 ;  /* 0x000000ffff057224 */ /* 0x000fe200078e0007 */
[----:B------:R-:W-:Y:S01]  /*01b0*/  MOV R4, R6 ;  /* 0x0000000600047202 */ /* 0x000fe20000000f00 */
[----:B------:R-:W-:-:S04]  /*01c0*/  IMAD.MOV.U32 R3, RZ, RZ, R13 ;  /* 0x000000ffff037224 */ /* 0x000fc800078e000d */
[----:B------:R-:W2:Y:S04]  /*01d0*/  LDG.E R10, desc[UR6][R4.64] ;  /* 0x00000006040a7981 */ /* 0x000ea8000c1e1900 */
[----:B------:R-:W2:Y:S01]  /*01e0*/  LDG.E R2, desc[UR6][R2.64] ;  /* 0x0000000602027981 */ /* 0x000ea2000c1e1900 */
[----:B------:R-:W-:-:S04]  /*01f0*/  IADD3 R8, PT, PT, R8, 0x1, RZ ;  /* 0x0000000108087810 */ /* 0x000fc80007ffe0ff */
[----:B------:R-:W-:Y:S01]  /*0200*/  ISETP.LT.U32.AND P1, PT, R8, UR5, PT ;  /* 0x0000000508007c0c */ /* 0x000fe2000bf21070 */
[----:B------:R-:W-:Y:S01]  /*0210*/  IMAD.WIDE.U32 R6, R14, 0x4, R4 ;  /* 0x000000040e067825 */ /* 0x000fe200078e0004 */
[----:B------:R-:W-:Y:S01]  /*0220*/  UMOV UR4, URZ ;  /* 0x000000ff00047c82 */ /* 0x000fe20008000000 */
[----:B------:R-:W-:Y:S02]  /*0230*/  IADD3 R12, P0, PT, R12, 0x4, RZ ;  /* 0x000000040c0c7810 */ /* 0x000fe40007f1e0ff */
[----:B------:R-:W-:Y:S02]  /*0240*/  VIADD R7, R7, UR4 ;  /* 0x0000000407077c36 */ /* 0x000fe40008000000 */
[----:B------:R-:W-:Y:S01]  /*0250*/  IADD3.X R13, PT, PT, RZ, R13, RZ, P0, !PT ;  /* 0x0000000dff0d7210 */ /* 0x000fe200007fe4ff */
[----:B--2---:R-:W-:-:S05]  /*0260*/  FFMA R11, R2, R10, R11 ;  /* 0x0000000a020b7223 */ /* 0x004fca000000000b */
[----:B------:R-:W-:Y:S05]  /*0270*/  @P1 BRA `(.L_x_0) ;  /* 0xfffffffc00c41947 */ /* 0x000fea000383ffff */
[----:B------:R-:W0:Y:S01]  /*0280*/  LDCU.64 UR4, c[0x0][0x390] ;  /* 0x00007200ff0477ac */ /* 0x000e220008000a00 */
[----:B------:R-:W-:-:S05]  /*0290*/  IMAD R0, R9, R14, R0 ;  /* 0x0000000e09007224 */ /* 0x000fca00078e0200 */
[----:B0-----:R-:W-:-:S04]  /*02a0*/  LEA R2, P0, R0, UR4, 0x2 ;  /* 0x0000000400027c11 */ /* 0x001fc8000f8010ff */
[----:B------:R-:W-:-:S05]  /*02b0*/  IADD3.X R3, PT, PT, RZ, UR5, RZ, P0, !PT ;  /* 0x00000005ff037c10 */ /* 0x000fca00087fe4ff */
[----:B------:R-:W-:Y:S01]  /*02c0*/  STG.E desc[UR6][R2.64], R11 ;  /* 0x0000000b02007986 */ /* 0x000fe2000c101906 */
[----:B------:R-:W-:Y:S05]  /*02d0*/  EXIT ;  /* 0x000000000000794d */ /* 0x000fea0003800000 */
.L_x_1:
[----:B------:R-:W-:-:S00]  /*02e0*/  BRA `(.L_x_1) ;  /* 0xfffffffc00fc7947 */ /* 0x000fc0000383ffff */
[----:B------:R-:W-:-:S00]  /*02f0*/  NOP ;  /* 0x0000000000007918 */ /* 0x000fc00000000000 */
        /* <DEDUP_REMOVED lines=8> */
.L_x_2:


//--------------------- .nv.shared.reserved.0     --------------------------
	.section	.nv.shared.reserved.0,"aw",@nobits
	.weak		__nv_reservedSMEM_offset_0_alias
	.size		__nv_reservedSMEM_offset_0_alias, 0, 64
	.other		__nv_reservedSMEM_offset_0_alias,@"STO_CUDA_RESERVED_SHARED STV_DEFAULT"
__nv_reservedSMEM_offset_0_alias:
	.zero		0
	.zero		64


//--------------------- .nv.constant0.naive_matmul --------------------------
	.section	.nv.constant0.naive_matmul,"a",@progbits
	.sectionflags	@""
	.align	4
.nv.constant0.naive_matmul:
	.zero		932


//--------------------- SYMBOLS --------------------------

	.type		.nv.reservedSmem.offset0,@object
	.size		.nv.reservedSmem.offset0,0x4
